//
// Generated by NVIDIA NVVM Compiler
//
// Compiler Build ID: CL-36424714
// Cuda compilation tools, release 13.0, V13.0.88
// Based on NVVM 20.0.0
//

.version 9.0
.target sm_100
.address_size 64

	// .globl	_Z9gpuSignifPKfS0_mPf

.visible .entry _Z9gpuSignifPKfS0_mPf(
	.param .u64 .ptr .align 1 _Z9gpuSignifPKfS0_mPf_param_0,
	.param .u64 .ptr .align 1 _Z9gpuSignifPKfS0_mPf_param_1,
	.param .u64 _Z9gpuSignifPKfS0_mPf_param_2,
	.param .u64 .ptr .align 1 _Z9gpuSignifPKfS0_mPf_param_3
)
{
	.reg .pred 	%p<6>;
	.reg .b32 	%r<4>;
	.reg .b32 	%f<43>;
	.reg .b64 	%rd<59>;

	ld.param.u64 	%rd34, [_Z9gpuSignifPKfS0_mPf_param_0];
	ld.param.u64 	%rd35, [_Z9gpuSignifPKfS0_mPf_param_1];
	ld.param.u64 	%rd33, [_Z9gpuSignifPKfS0_mPf_param_2];
	ld.param.u64 	%rd36, [_Z9gpuSignifPKfS0_mPf_param_3];
	cvta.to.global.u64 	%rd1, %rd36;
	cvta.to.global.u64 	%rd2, %rd35;
	cvta.to.global.u64 	%rd3, %rd34;
	mov.u32 	%r1, %ctaid.x;
	mov.u32 	%r2, %tid.x;
	mul.wide.u32 	%rd4, %r1, 512;
	shl.b32 	%r3, %r2, 5;
	cvt.u64.u32 	%rd5, %r3;
	add.s64 	%rd37, %rd4, %rd5;
	setp.ge.u64 	%p1, %rd37, %rd33;
	@%p1 bra 	$L__BB0_7;
	not.b64 	%rd39, %rd5;
	add.s64 	%rd40, %rd33, %rd39;
	sub.s64 	%rd41, %rd40, %rd4;
	min.u64 	%rd42, %rd41, 31;
	add.s64 	%rd6, %rd42, 1;
	and.b64  	%rd7, %rd6, 3;
	setp.lt.u64 	%p2, %rd41, 3;
	mov.b64 	%rd54, 0;
	@%p2 bra 	$L__BB0_4;
	and.b64  	%rd54, %rd6, 60;
	mul.wide.u32 	%rd43, %r1, 2048;
	mul.wide.u32 	%rd44, %r2, 128;
	add.s64 	%rd45, %rd43, %rd44;
	or.b64  	%rd46, %rd45, 8;
	add.s64 	%rd52, %rd3, %rd46;
	add.s64 	%rd51, %rd2, %rd46;
	add.s64 	%rd50, %rd1, %rd46;
	mov.u64 	%rd53, %rd54;
$L__BB0_3:
	ld.global.f32 	%f1, [%rd52+-8];
	ld.global.f32 	%f2, [%rd51+-8];
	add.f32 	%f3, %f1, 0fC0000000;
	mul.f32 	%f4, %f2, %f2;
	mov.f32 	%f5, 0f3F800000;
	sub.f32 	%f6, %f5, %f4;
	div.rn.f32 	%f7, %f3, %f6;
	sqrt.rn.f32 	%f8, %f7;
	mul.f32 	%f9, %f2, %f8;
	st.global.f32 	[%rd50+-8], %f9;
	ld.global.f32 	%f10, [%rd52+-4];
	ld.global.f32 	%f11, [%rd51+-4];
	add.f32 	%f12, %f10, 0fC0000000;
	mul.f32 	%f13, %f11, %f11;
	sub.f32 	%f14, %f5, %f13;
	div.rn.f32 	%f15, %f12, %f14;
	sqrt.rn.f32 	%f16, %f15;
	mul.f32 	%f17, %f11, %f16;
	st.global.f32 	[%rd50+-4], %f17;
	ld.global.f32 	%f18, [%rd52];
	ld.global.f32 	%f19, [%rd51];
	add.f32 	%f20, %f18, 0fC0000000;
	mul.f32 	%f21, %f19, %f19;
	sub.f32 	%f22, %f5, %f21;
	div.rn.f32 	%f23, %f20, %f22;
	sqrt.rn.f32 	%f24, %f23;
	mul.f32 	%f25, %f19, %f24;
	st.global.f32 	[%rd50], %f25;
	ld.global.f32 	%f26, [%rd52+4];
	ld.global.f32 	%f27, [%rd51+4];
	add.f32 	%f28, %f26, 0fC0000000;
	mul.f32 	%f29, %f27, %f27;
	sub.f32 	%f30, %f5, %f29;
	div.rn.f32 	%f31, %f28, %f30;
	sqrt.rn.f32 	%f32, %f31;
	mul.f32 	%f33, %f27, %f32;
	st.global.f32 	[%rd50+4], %f33;
	add.s64 	%rd53, %rd53, -4;
	add.s64 	%rd52, %rd52, 16;
	add.s64 	%rd51, %rd51, 16;
	add.s64 	%rd50, %rd50, 16;
	setp.ne.s64 	%p3, %rd53, 0;
	@%p3 bra 	$L__BB0_3;
$L__BB0_4:
	setp.eq.s64 	%p4, %rd7, 0;
	@%p4 bra 	$L__BB0_7;
	add.s64 	%rd47, %rd54, %rd4;
	add.s64 	%rd48, %rd47, %rd5;
	shl.b64 	%rd49, %rd48, 2;
	add.s64 	%rd58, %rd1, %rd49;
	add.s64 	%rd57, %rd2, %rd49;
	add.s64 	%rd56, %rd3, %rd49;
	neg.s64 	%rd55, %rd7;
$L__BB0_6:
	.pragma "nounroll";
	ld.global.f32 	%f34, [%rd56];
	ld.global.f32 	%f35, [%rd57];
	add.f32 	%f36, %f34, 0fC0000000;
	mul.f32 	%f37, %f35, %f35;
	mov.f32 	%f38, 0f3F800000;
	sub.f32 	%f39, %f38, %f37;
	div.rn.f32 	%f40, %f36, %f39;
	sqrt.rn.f32 	%f41, %f40;
	mul.f32 	%f42, %f35, %f41;
	st.global.f32 	[%rd58], %f42;
	add.s64 	%rd58, %rd58, 4;
	add.s64 	%rd57, %rd57, 4;
	add.s64 	%rd56, %rd56, 4;
	add.s64 	%rd55, %rd55, 1;
	setp.ne.s64 	%p5, %rd55, 0;
	@%p5 bra 	$L__BB0_6;
$L__BB0_7:
	ret;

}


// ===== COMPILED SASS (sm_100) =====

	.target	sm_100

	.elftype	@"ET_EXEC"


//--------------------- .note.nv.tkinfo           --------------------------
	.section	.note.nv.tkinfo,"",@"SHT_NOTE"
	.sectionflags	@"SHF_NOTE_NV_TKINFO"
	.tkinfo
        /*0018*/ 	.word	0x00000002
        /*0030*/ 	.string	""
        /*0030*/ 	.string	"ptxas"
        /*0030*/ 	.string	"Cuda compilation tools, release 13.0, V13.0.88"
        /*0030*/ 	.string	"Build cuda_13.0.r13.0/compiler.36424714_0"
        /*0030*/ 	.string	"-arch sm_100 -m 64 "



//--------------------- .note.nv.cuinfo           --------------------------
	.section	.note.nv.cuinfo,"",@"SHT_NOTE"
	.sectionflags	@"SHF_NOTE_NV_CUINFO"
        /*0018*/ 	.short	0x0002
        /*001a*/ 	.short	0x0064
        /*001c*/ 	.short	0x0082
	.zero		2


//--------------------- .nv.info                  --------------------------
	.section	.nv.info,"",@"SHT_CUDA_INFO"
	.align	4


	//----- nvinfo : EIATTR_REGCOUNT
	.align		4
        /*0000*/ 	.byte	0x04, 0x2f
        /*0002*/ 	.short	(.L_1 - .L_0)
	.align		4
.L_0:
        /*0004*/ 	.word	index@(_Z9gpuSignifPKfS0_mPf)
        /*0008*/ 	.word	0x0000001b


	//----- nvinfo : EIATTR_FRAME_SIZE
	.align		4
.L_1:
        /*000c*/ 	.byte	0x04, 0x11
        /*000e*/ 	.short	(.L_3 - .L_2)
	.align		4
.L_2:
        /*0010*/ 	.word	index@($__internal_1_$__cuda_sm3x_div_rn_noftz_f32_slowpath)
        /*0014*/ 	.word	0x00000000


	//----- nvinfo : EIATTR_FRAME_SIZE
	.align		4
.L_3:
        /*0018*/ 	.byte	0x04, 0x11
        /*001a*/ 	.short	(.L_5 - .L_4)
	.align		4
.L_4:
        /*001c*/ 	.word	index@($__internal_0_$__cuda_sm20_sqrt_rn_f32_slowpath)
        /*0020*/ 	.word	0x00000000


	//----- nvinfo : EIATTR_FRAME_SIZE
	.align		4
.L_5:
        /*0024*/ 	.byte	0x04, 0x11
        /*0026*/ 	.short	(.L_7 - .L_6)
	.align		4
.L_6:
        /*0028*/ 	.word	index@(_Z9gpuSignifPKfS0_mPf)
        /*002c*/ 	.word	0x00000000


	//----- nvinfo : EIATTR_MIN_STACK_SIZE
	.align		4
.L_7:
        /*0030*/ 	.byte	0x04, 0x12
        /*0032*/ 	.short	(.L_9 - .L_8)
	.align		4
.L_8:
        /*0034*/ 	.word	index@(_Z9gpuSignifPKfS0_mPf)
        /*0038*/ 	.word	0x00000000
.L_9:


//--------------------- .nv.compat                --------------------------
	.section	.nv.compat,"",@"SHT_CUDA_COMPAT_INFO"
	.align	4
        /*0000*/ 	.byte	0x02, 0x09, 0x00, 0x00, 0x02, 0x02, 0x01, 0x00, 0x02, 0x05, 0x05, 0x00, 0x03, 0x07, 0x01, 0x01
        /*0010*/ 	.byte	0x02, 0x03, 0x00, 0x00, 0x02, 0x06, 0x01, 0x00, 0x04, 0x0b, 0x08, 0x00, 0x01, 0x00, 0x00, 0x00
        /*0020*/ 	.byte	0x00, 0x00, 0x00, 0x00


//--------------------- .nv.info._Z9gpuSignifPKfS0_mPf --------------------------
	.section	.nv.info._Z9gpuSignifPKfS0_mPf,"",@"SHT_CUDA_INFO"
	.sectionflags	@""
	.align	4


	//----- nvinfo : EIATTR_CUDA_API_VERSION
	.align		4
        /*0000*/ 	.byte	0x04, 0x37
        /*0002*/ 	.short	(.L_11 - .L_10)
.L_10:
        /*0004*/ 	.word	0x00000082


	//----- nvinfo : EIATTR_KPARAM_INFO
	.align		4
.L_11:
        /*0008*/ 	.byte	0x04, 0x17
        /*000a*/ 	.short	(.L_13 - .L_12)
.L_12:
        /*000c*/ 	.word	0x00000000
        /*0010*/ 	.short	0x0003
        /*0012*/ 	.short	0x0018
        /*0014*/ 	.byte	0x00, 0xf5, 0x21, 0x00


	//----- nvinfo : EIATTR_KPARAM_INFO
	.align		4
.L_13:
        /*0018*/ 	.byte	0x04, 0x17
        /*001a*/ 	.short	(.L_15 - .L_14)
.L_14:
        /*001c*/ 	.word	0x00000000
        /*0020*/ 	.short	0x0002
        /*0022*/ 	.short	0x0010
        /*0024*/ 	.byte	0x00, 0xf0, 0x21, 0x00


	//----- nvinfo : EIATTR_KPARAM_INFO
	.align		4
.L_15:
        /*0028*/ 	.byte	0x04, 0x17
        /*002a*/ 	.short	(.L_17 - .L_16)
.L_16:
        /*002c*/ 	.word	0x00000000
        /*0030*/ 	.short	0x0001
        /*0032*/ 	.short	0x0008
        /*0034*/ 	.byte	0x00, 0xf5, 0x21, 0x00


	//----- nvinfo : EIATTR_KPARAM_INFO
	.align		4
.L_17:
        /*0038*/ 	.byte	0x04, 0x17
        /*003a*/ 	.short	(.L_19 - .L_18)
.L_18:
        /*003c*/ 	.word	0x00000000
        /*0040*/ 	.short	0x0000
        /*0042*/ 	.short	0x0000
        /*0044*/ 	.byte	0x00, 0xf5, 0x21, 0x00


	//----- nvinfo : EIATTR_SPARSE_MMA_MASK
	.align		4
.L_19:
        /*0048*/ 	.byte	0x03, 0x50
        /*004a*/ 	.short	0x0000


	//----- nvinfo : EIATTR_MAXREG_COUNT
	.align		4
        /*004c*/ 	.byte	0x03, 0x1b
        /*004e*/ 	.short	0x00ff


	//----- nvinfo : EIATTR_MERCURY_ISA_VERSION
	.align		4
        /*0050*/ 	.byte	0x03, 0x5f
        /*0052*/ 	.short	0x0101


	//----- nvinfo : EIATTR_VRC_CTA_INIT_COUNT
	.align		4
        /*0054*/ 	.byte	0x02, 0x4a
	.zero		1
	.zero		1


	//----- nvinfo : EIATTR_EXIT_INSTR_OFFSETS
	.align		4
        /*0058*/ 	.byte	0x04, 0x1c
        /*005a*/ 	.short	(.L_21 - .L_20)


	//   ....[0]....
.L_20:
        /*005c*/ 	.word	0x000000a0


	//   ....[1]....
        /*0060*/ 	.word	0x00000ba0


	//   ....[2]....
        /*0064*/ 	.word	0x00000f80


	//----- nvinfo : EIATTR_CRS_STACK_SIZE
	.align		4
.L_21:
        /*0068*/ 	.byte	0x04, 0x1e
        /*006a*/ 	.short	(.L_23 - .L_22)
.L_22:
        /*006c*/ 	.word	0x00000000


	//----- nvinfo : EIATTR_CBANK_PARAM_SIZE
	.align		4
.L_23:
        /*0070*/ 	.byte	0x03, 0x19
        /*0072*/ 	.short	0x0020


	//----- nvinfo : EIATTR_PARAM_CBANK
	.align		4
        /*0074*/ 	.byte	0x04, 0x0a
        /*0076*/ 	.short	(.L_25 - .L_24)
	.align		4
.L_24:
        /*0078*/ 	.word	index@(.nv.constant0._Z9gpuSignifPKfS0_mPf)
        /*007c*/ 	.short	0x0380
        /*007e*/ 	.short	0x0020


	//----- nvinfo : EIATTR_SW_WAR
	.align		4
.L_25:
        /*0080*/ 	.byte	0x04, 0x36
        /*0082*/ 	.short	(.L_27 - .L_26)
.L_26:
        /*0084*/ 	.word	0x00000008
.L_27:


//--------------------- .nv.callgraph             --------------------------
	.section	.nv.callgraph,"",@"SHT_CUDA_CALLGRAPH"
	.align	4
	.sectionentsize	8
	.align		4
        /*0000*/ 	.word	0x00000000
	.align		4
        /*0004*/ 	.word	0xffffffff
	.align		4
        /*0008*/ 	.word	0x00000000
	.align		4
        /*000c*/ 	.word	0xfffffffe
	.align		4
        /*0010*/ 	.word	0x00000000
	.align		4
        /*0014*/ 	.word	0xfffffffd
	.align		4
        /*0018*/ 	.word	0x00000000
	.align		4
        /*001c*/ 	.word	0xfffffffc


//--------------------- .text._Z9gpuSignifPKfS0_mPf --------------------------
	.section	.text._Z9gpuSignifPKfS0_mPf,"ax",@progbits
	.align	128
        .global         _Z9gpuSignifPKfS0_mPf
        .type           _Z9gpuSignifPKfS0_mPf,@function
        .size           _Z9gpuSignifPKfS0_mPf,(.L_x_43 - _Z9gpuSignifPKfS0_mPf)
        .other          _Z9gpuSignifPKfS0_mPf,@"STO_CUDA_ENTRY STV_DEFAULT"
_Z9gpuSignifPKfS0_mPf:
.text._Z9gpuSignifPKfS0_mPf:
[----:B------:R-:W-:Y:S01]  /*0000*/  LDC R1, c[0x0][0x37c] ;  /* 0x0000df00ff017b82 */ /* 0x000fe20000000800 */
[----:B------:R-:W0:Y:S07]  /*0010*/  S2R R7, SR_CTAID.X ;  /* 0x0000000000077919 */ /* 0x000e2e0000002500 */
[----:B------:R-:W1:Y:S01]  /*0020*/  LDC.64 R8, c[0x0][0x390] ;  /* 0x0000e400ff087b82 */ /* 0x000e620000000a00 */
[----:B------:R-:W2:Y:S01]  /*0030*/  S2R R2, SR_TID.X ;  /* 0x0000000000027919 */ /* 0x000ea20000002100 */
[----:B0-----:R-:W-:-:S04]  /*0040*/  IMAD.WIDE.U32 R16, R7, 0x200, RZ ;  /* 0x0000020007107825 */ /* 0x001fc800078e00ff */
[----:B--2---:R-:W-:-:S05]  /*0050*/  IMAD.SHL.U32 R4, R2, 0x20, RZ ;  /* 0x0000002002047824 */ /* 0x004fca00078e00ff */
[----:B------:R-:W-:-:S04]  /*0060*/  IADD3 R3, P1, PT, R16, R4, RZ ;  /* 0x0000000410037210 */ /* 0x000fc80007f3e0ff */
[----:B-1----:R-:W-:Y:S01]  /*0070*/  ISETP.GE.U32.AND P0, PT, R3, R8, PT ;  /* 0x000000080300720c */ /* 0x002fe20003f06070 */
[----:B------:R-:W-:-:S05]  /*0080*/  IMAD.X R0, RZ, RZ, R17, P1 ;  /* 0x000000ffff007224 */ /* 0x000fca00008e0611 */
[----:B------:R-:W-:-:S13]  /*0090*/  ISETP.GE.U32.AND.EX P0, PT, R0, R9, PT, P0 ;  /* 0x000000090000720c */ /* 0x000fda0003f06100 */
[----:B------:R-:W-:Y:S05]  /*00a0*/  @P0 EXIT ;  /* 0x000000000000094d */ /* 0x000fea0003800000 */
[----:B------:R-:W-:Y:S01]  /*00b0*/  LOP3.LUT R3, RZ, R4, RZ, 0x33, !PT ;  /* 0x00000004ff037212 */ /* 0x000fe200078e33ff */
[----:B------:R-:W0:Y:S01]  /*00c0*/  LDCU.64 UR6, c[0x0][0x358] ;  /* 0x00006b00ff0677ac */ /* 0x000e220008000a00 */
[----:B------:R-:W-:Y:S01]  /*00d0*/  BSSY.RECONVERGENT B0, `(.L_x_0) ;  /* 0x00000aa000007945 */ /* 0x000fe20003800200 */
[----:B------:R-:W-:Y:S01]  /*00e0*/  HFMA2 R5, -RZ, RZ, 0, 0 ;  /* 0x00000000ff057431 */ /* 0x000fe200000001ff */
[----:B------:R-:W-:Y:S01]  /*00f0*/  IADD3 R8, P0, P1, -R16, R8, R3 ;  /* 0x0000000810087210 */ /* 0x000fe2000791e103 */
[----:B------:R-:W-:-:S03]  /*0100*/  UMOV UR4, URZ ;  /* 0x000000ff00047c82 */ /* 0x000fc60008000000 */
[----:B------:R-:W-:Y:S02]  /*0110*/  IADD3.X R0, PT, PT, ~R17, -0x1, R9, P0, P1 ;  /* 0xffffffff11007810 */ /* 0x000fe400007e2509 */
[C---:B------:R-:W-:Y:S02]  /*0120*/  ISETP.LT.U32.AND P0, PT, R8.reuse, 0x1f, PT ;  /* 0x0000001f0800780c */ /* 0x040fe40003f01070 */
[----:B------:R-:W-:Y:S02]  /*0130*/  ISETP.GE.U32.AND P1, PT, R8, 0x3, PT ;  /* 0x000000030800780c */ /* 0x000fe40003f26070 */
[----:B------:R-:W-:-:S04]  /*0140*/  ISETP.LT.U32.AND.EX P0, PT, R0, RZ, PT, P0 ;  /* 0x000000ff0000720c */ /* 0x000fc80003f01100 */
[----:B------:R-:W-:Y:S02]  /*0150*/  SEL R8, R8, 0x1f, P0 ;  /* 0x0000001f08087807 */ /* 0x000fe40000000000 */
[----:B------:R-:W-:-:S03]  /*0160*/  ISETP.GE.U32.AND.EX P0, PT, R0, RZ, PT, P1 ;  /* 0x000000ff0000720c */ /* 0x000fc60003f06110 */
[----:B------:R-:W-:-:S05]  /*0170*/  VIADD R8, R8, 0x1 ;  /* 0x0000000108087836 */ /* 0x000fca0000000000 */
[----:B------:R-:W-:-:S05]  /*0180*/  LOP3.LUT R6, R8, 0x3, RZ, 0xc0, !PT ;  /* 0x0000000308067812 */ /* 0x000fca00078ec0ff */
[----:B0-----:R-:W-:Y:S05]  /*0190*/  @!P0 BRA `(.L_x_1) ;  /* 0x0000000800748947 */ /* 0x001fea0003800000 */
[----:B------:R-:W0:Y:S01]  /*01a0*/  LDCU.128 UR8, c[0x0][0x380] ;  /* 0x00007000ff0877ac */ /* 0x000e220008000c00 */
[----:B------:R-:W-:Y:S01]  /*01b0*/  IMAD.WIDE.U32 R2, R2, 0x80, RZ ;  /* 0x0000008002027825 */ /* 0x000fe200078e00ff */
[----:B------:R-:W-:Y:S01]  /*01c0*/  LOP3.LUT R5, R8, 0x3c, RZ, 0xc0, !PT ;  /* 0x0000003c08057812 */ /* 0x000fe200078ec0ff */
[----:B------:R-:W1:Y:S02]  /*01d0*/  LDCU.64 UR12, c[0x0][0x398] ;  /* 0x00007300ff0c77ac */ /* 0x000e640008000a00 */
[----:B------:R-:W-:-:S04]  /*01e0*/  IMAD.WIDE.U32 R2, R7, 0x800, R2 ;  /* 0x0000080007027825 */ /* 0x000fc800078e0002 */
[----:B------:R-:W-:Y:S01]  /*01f0*/  IMAD.MOV.U32 R7, RZ, RZ, RZ ;  /* 0x000000ffff077224 */ /* 0x000fe200078e00ff */
[----:B------:R-:W-:Y:S01]  /*0200*/  LOP3.LUT R0, R2, 0x8, RZ, 0xfc, !PT ;  /* 0x0000000802007812 */ /* 0x000fe200078efcff */
[----:B------:R-:W-:-:S03]  /*0210*/  IMAD.MOV.U32 R8, RZ, RZ, R5 ;  /* 0x000000ffff087224 */ /* 0x000fc600078e0005 */
[C---:B0-----:R-:W-:Y:S02]  /*0220*/  IADD3 R12, P0, PT, R0.reuse, UR8, RZ ;  /* 0x00000008000c7c10 */ /* 0x041fe4000ff1e0ff */
[C---:B------:R-:W-:Y:S02]  /*0230*/  IADD3 R14, P1, PT, R0.reuse, UR10, RZ ;  /* 0x0000000a000e7c10 */ /* 0x040fe4000ff3e0ff */
[----:B-1----:R-:W-:Y:S02]  /*0240*/  IADD3 R0, P2, PT, R0, UR12, RZ ;  /* 0x0000000c00007c10 */ /* 0x002fe4000ff5e0ff */
[C---:B------:R-:W-:Y:S02]  /*0250*/  IADD3.X R13, PT, PT, R3.reuse, UR9, RZ, P0, !PT ;  /* 0x00000009030d7c10 */ /* 0x040fe400087fe4ff */
[C---:B------:R-:W-:Y:S02]  /*0260*/  IADD3.X R15, PT, PT, R3.reuse, UR11, RZ, P1, !PT ;  /* 0x0000000b030f7c10 */ /* 0x040fe40008ffe4ff */
[----:B------:R-:W-:-:S07]  /*0270*/  IADD3.X R21, PT, PT, R3, UR13, RZ, P2, !PT ;  /* 0x0000000d03157c10 */ /* 0x000fce00097fe4ff */
.L_x_22:
[----:B------:R-:W2:Y:S04]  /*0280*/  LDG.E R19, desc[UR6][R14.64+-0x8] ;  /* 0xfffff8060e137981 */ /* 0x000ea8000c1e1900 */
[----:B------:R-:W3:Y:S01]  /*0290*/  LDG.E R3, desc[UR6][R12.64+-0x8] ;  /* 0xfffff8060c037981 */ /* 0x000ee2000c1e1900 */
[----:B------:R-:W-:Y:S01]  /*02a0*/  BSSY.RECONVERGENT B1, `(.L_x_2) ;  /* 0x0000011000017945 */ /* 0x000fe20003800200 */
[----:B------:R-:W-:Y:S01]  /*02b0*/  MOV R11, R21 ;  /* 0x00000015000b7202 */ /* 0x000fe20000000f00 */
[----:B--2---:R-:W-:-:S04]  /*02c0*/  FFMA R18, -R19, R19, 1 ;  /* 0x3f80000013127423 */ /* 0x004fc80000000113 */
[----:B------:R-:W0:Y:S01]  /*02d0*/  MUFU.RCP R2, R18 ;  /* 0x0000001200027308 */ /* 0x000e220000001000 */
[----:B---3--:R-:W-:-:S07]  /*02e0*/  FADD R3, R3, -2 ;  /* 0xc000000003037421 */ /* 0x008fce0000000000 */
[----:B------:R-:W1:Y:S01]  /*02f0*/  FCHK P0, R3, R18 ;  /* 0x0000001203007302 */ /* 0x000e620000000000 */
[----:B0-----:R-:W-:-:S04]  /*0300*/  FFMA R9, -R18, R2, 1 ;  /* 0x3f80000012097423 */ /* 0x001fc80000000102 */
[----:B------:R-:W-:-:S04]  /*0310*/  FFMA R2, R2, R9, R2 ;  /* 0x0000000902027223 */ /* 0x000fc80000000002 */
[----:B------:R-:W-:-:S04]  /*0320*/  FFMA R9, R3, R2, RZ ;  /* 0x0000000203097223 */ /* 0x000fc800000000ff */
[----:B------:R-:W-:-:S04]  /*0330*/  FFMA R10, -R18, R9, R3 ;  /* 0x00000009120a7223 */ /* 0x000fc80000000103 */
[----:B------:R-:W-:Y:S01]  /*0340*/  FFMA R2, R2, R10, R9 ;  /* 0x0000000a02027223 */ /* 0x000fe20000000009 */
[----:B------:R-:W-:Y:S01]  /*0350*/  IMAD.MOV.U32 R10, RZ, RZ, R0 ;  /* 0x000000ffff0a7224 */ /* 0x000fe200078e0000 */
[----:B-1----:R-:W-:Y:S06]  /*0360*/  @!P0 BRA `(.L_x_3) ;  /* 0x0000000000108947 */ /* 0x002fec0003800000 */
[----:B------:R-:W-:Y:S01]  /*0370*/  IMAD.MOV.U32 R0, RZ, RZ, R18 ;  /* 0x000000ffff007224 */ /* 0x000fe200078e0012 */
[----:B------:R-:W-:-:S07]  /*0380*/  MOV R2, 0x3a0 ;  /* 0x000003a000027802 */ /* 0x000fce0000000f00 */
[----:B------:R-:W-:Y:S05]  /*0390*/  CALL.REL.NOINC `($__internal_1_$__cuda_sm3x_div_rn_noftz_f32_slowpath) ;  /* 0x0000000c00507944 */ /* 0x000fea0003c00000 */
[----:B------:R-:W-:-:S07]  /*03a0*/  IMAD.MOV.U32 R2, RZ, RZ, R0 ;  /* 0x000000ffff027224 */ /* 0x000fce00078e0000 */
.L_x_3:
[----:B------:R-:W-:Y:S05]  /*03b0*/  BSYNC.RECONVERGENT B1 ;  /* 0x0000000000017941 */ /* 0x000fea0003800200 */
.L_x_2:
[----:B------:R-:W-:Y:S01]  /*03c0*/  VIADD R0, R2, 0xf3000000 ;  /* 0xf300000002007836 */ /* 0x000fe20000000000 */
[----:B------:R0:W1:Y:S01]  /*03d0*/  MUFU.RSQ R9, R2 ;  /* 0x0000000200097308 */ /* 0x0000620000001400 */
[----:B------:R-:W-:Y:S03]  /*03e0*/  BSSY.RECONVERGENT B1, `(.L_x_4) ;  /* 0x000000b000017945 */ /* 0x000fe60003800200 */
[----:B------:R-:W-:-:S13]  /*03f0*/  ISETP.GT.U32.AND P0, PT, R0, 0x727fffff, PT ;  /* 0x727fffff0000780c */ /* 0x000fda0003f04070 */
[----:B01----:R-:W-:Y:S05]  /*0400*/  @!P0 BRA `(.L_x_5) ;  /* 0x0000000000108947 */ /* 0x003fea0003800000 */
[----:B------:R-:W-:Y:S02]  /*0410*/  MOV R0, R2 ;  /* 0x0000000200007202 */ /* 0x000fe40000000f00 */
[----:B------:R-:W-:-:S07]  /*0420*/  MOV R2, 0x440 ;  /* 0x0000044000027802 */ /* 0x000fce0000000f00 */
[----:B------:R-:W-:Y:S05]  /*0430*/  CALL.REL.NOINC `($__internal_0_$__cuda_sm20_sqrt_rn_f32_slowpath) ;  /* 0x0000000800d47944 */ /* 0x000fea0003c00000 */
[----:B------:R-:W-:Y:S05]  /*0440*/  BRA `(.L_x_6) ;  /* 0x0000000000107947 */ /* 0x000fea0003800000 */
.L_x_5:
[C---:B------:R-:W-:Y:S01]  /*0450*/  FMUL.FTZ R3, R9.reuse, R2 ;  /* 0x0000000209037220 */ /* 0x040fe20000410000 */
[----:B------:R-:W-:-:S03]  /*0460*/  FMUL.FTZ R20, R9, 0.5 ;  /* 0x3f00000009147820 */ /* 0x000fc60000410000 */
[----:B------:R-:W-:-:S04]  /*0470*/  FFMA R2, -R3, R3, R2 ;  /* 0x0000000303027223 */ /* 0x000fc80000000102 */
[----:B------:R-:W-:-:S07]  /*0480*/  FFMA R20, R2, R20, R3 ;  /* 0x0000001402147223 */ /* 0x000fce0000000003 */
.L_x_6:
[----:B------:R-:W-:Y:S05]  /*0490*/  BSYNC.RECONVERGENT B1 ;  /* 0x0000000000017941 */ /* 0x000fea0003800200 */
.L_x_4:
[----:B------:R-:W-:-:S05]  /*04a0*/  FMUL R9, R19, R20 ;  /* 0x0000001413097220 */ /* 0x000fca0000400000 */
[----:B------:R0:W-:Y:S04]  /*04b0*/  STG.E desc[UR6][R10.64+-0x8], R9 ;  /* 0xfffff8090a007986 */ /* 0x0001e8000c101906 */
[----:B------:R-:W2:Y:S04]  /*04c0*/  LDG.E R19, desc[UR6][R14.64+-0x4] ;  /* 0xfffffc060e137981 */ /* 0x000ea8000c1e1900 */
[----:B------:R-:W3:Y:S01]  /*04d0*/  LDG.E R3, desc[UR6][R12.64+-0x4] ;  /* 0xfffffc060c037981 */ /* 0x000ee2000c1e1900 */
[----:B------:R-:W-:Y:S01]  /*04e0*/  BSSY.RECONVERGENT B1, `(.L_x_7) ;  /* 0x000000e000017945 */ /* 0x000fe20003800200 */
[----:B--2---:R-:W-:-:S04]  /*04f0*/  FFMA R18, -R19, R19, 1 ;  /* 0x3f80000013127423 */ /* 0x004fc80000000113 */
[----:B------:R-:W1:Y:S01]  /*0500*/  MUFU.RCP R0, R18 ;  /* 0x0000001200007308 */ /* 0x000e620000001000 */
[----:B---3--:R-:W-:-:S07]  /*0510*/  FADD R3, R3, -2 ;  /* 0xc000000003037421 */ /* 0x008fce0000000000 */
[----:B------:R-:W2:Y:S01]  /*0520*/  FCHK P0, R3, R18 ;  /* 0x0000001203007302 */ /* 0x000ea20000000000 */
[----:B-1----:R-:W-:-:S04]  /*0530*/  FFMA R21, -R18, R0, 1 ;  /* 0x3f80000012157423 */ /* 0x002fc80000000100 */
[----:B------:R-:W-:-:S04]  /*0540*/  FFMA R0, R0, R21, R0 ;  /* 0x0000001500007223 */ /* 0x000fc80000000000 */
[----:B------:R-:W-:-:S04]  /*0550*/  FFMA R21, R3, R0, RZ ;  /* 0x0000000003157223 */ /* 0x000fc800000000ff */
[----:B------:R-:W-:-:S04]  /*0560*/  FFMA R2, -R18, R21, R3 ;  /* 0x0000001512027223 */ /* 0x000fc80000000103 */
[----:B------:R-:W-:Y:S01]  /*0570*/  FFMA R0, R0, R2, R21 ;  /* 0x0000000200007223 */ /* 0x000fe20000000015 */
[----:B0-2---:R-:W-:Y:S06]  /*0580*/  @!P0 BRA `(.L_x_8) ;  /* 0x00000000000c8947 */ /* 0x005fec0003800000 */
[----:B------:R-:W-:Y:S01]  /*0590*/  IMAD.MOV.U32 R0, RZ, RZ, R18 ;  /* 0x000000ffff007224 */ /* 0x000fe200078e0012 */
[----:B------:R-:W-:-:S07]  /*05a0*/  MOV R2, 0x5c0 ;  /* 0x000005c000027802 */ /* 0x000fce0000000f00 */
[----:B------:R-:W-:Y:S05]  /*05b0*/  CALL.REL.NOINC `($__internal_1_$__cuda_sm3x_div_rn_noftz_f32_slowpath) ;  /* 0x0000000800c87944 */ /* 0x000fea0003c00000 */
.L_x_8:
[----:B------:R-:W-:Y:S05]  /*05c0*/  BSYNC.RECONVERGENT B1 ;  /* 0x0000000000017941 */ /* 0x000fea0003800200 */
.L_x_7:
[----:B------:R-:W-:Y:S01]  /*05d0*/  VIADD R2, R0, 0xf3000000 ;  /* 0xf300000000027836 */ /* 0x000fe20000000000 */
[----:B------:R0:W1:Y:S01]  /*05e0*/  MUFU.RSQ R9, R0 ;  /* 0x0000000000097308 */ /* 0x0000620000001400 */
[----:B------:R-:W-:Y:S03]  /*05f0*/  BSSY.RECONVERGENT B1, `(.L_x_9) ;  /* 0x000000a000017945 */ /* 0x000fe60003800200 */
[----:B------:R-:W-:-:S13]  /*0600*/  ISETP.GT.U32.AND P0, PT, R2, 0x727fffff, PT ;  /* 0x727fffff0200780c */ /* 0x000fda0003f04070 */
[----:B01----:R-:W-:Y:S05]  /*0610*/  @!P0 BRA `(.L_x_10) ;  /* 0x00000000000c8947 */ /* 0x003fea0003800000 */
[----:B------:R-:W-:-:S07]  /*0620*/  MOV R2, 0x640 ;  /* 0x0000064000027802 */ /* 0x000fce0000000f00 */
[----:B------:R-:W-:Y:S05]  /*0630*/  CALL.REL.NOINC `($__internal_0_$__cuda_sm20_sqrt_rn_f32_slowpath) ;  /* 0x0000000800547944 */ /* 0x000fea0003c00000 */
[----:B------:R-:W-:Y:S05]  /*0640*/  BRA `(.L_x_11) ;  /* 0x0000000000107947 */ /* 0x000fea0003800000 */
.L_x_10:
[C---:B------:R-:W-:Y:S01]  /*0650*/  FMUL.FTZ R3, R9.reuse, R0 ;  /* 0x0000000009037220 */ /* 0x040fe20000410000 */
[----:B------:R-:W-:-:S03]  /*0660*/  FMUL.FTZ R20, R9, 0.5 ;  /* 0x3f00000009147820 */ /* 0x000fc60000410000 */
[----:B------:R-:W-:-:S04]  /*0670*/  FFMA R0, -R3, R3, R0 ;  /* 0x0000000303007223 */ /* 0x000fc80000000100 */
[----:B------:R-:W-:-:S07]  /*0680*/  FFMA R20, R0, R20, R3 ;  /* 0x0000001400147223 */ /* 0x000fce0000000003 */
.L_x_11:
[----:B------:R-:W-:Y:S05]  /*0690*/  BSYNC.RECONVERGENT B1 ;  /* 0x0000000000017941 */ /* 0x000fea0003800200 */
.L_x_9:
        /* <DEDUP_REMOVED lines=18> */
.L_x_13:
[----:B------:R-:W-:Y:S05]  /*07c0*/  BSYNC.RECONVERGENT B1 ;  /* 0x0000000000017941 */ /* 0x000fea0003800200 */
.L_x_12:
[----:B------:R-:W-:Y:S01]  /*07d0*/  IADD3 R2, PT, PT, R0, -0xd000000, RZ ;  /* 0xf300000000027810 */ /* 0x000fe20007ffe0ff */
[----:B------:R0:W1:Y:S01]  /*07e0*/  MUFU.RSQ R9, R0 ;  /* 0x0000000000097308 */ /* 0x0000620000001400 */
[----:B------:R-:W-:Y:S02]  /*07f0*/  BSSY.RECONVERGENT B1, `(.L_x_14) ;  /* 0x000000a000017945 */ /* 0x000fe40003800200 */
[----:B------:R-:W-:-:S13]  /*0800*/  ISETP.GT.U32.AND P0, PT, R2, 0x727fffff, PT ;  /* 0x727fffff0200780c */ /* 0x000fda0003f04070 */
[----:B0-----:R-:W-:Y:S05]  /*0810*/  @!P0 BRA `(.L_x_15) ;  /* 0x00000000000c8947 */ /* 0x001fea0003800000 */
[----:B------:R-:W-:-:S07]  /*0820*/  MOV R2, 0x840 ;  /* 0x0000084000027802 */ /* 0x000fce0000000f00 */
[----:B-1----:R-:W-:Y:S05]  /*0830*/  CALL.REL.NOINC `($__internal_0_$__cuda_sm20_sqrt_rn_f32_slowpath) ;  /* 0x0000000400d47944 */ /* 0x002fea0003c00000 */
[----:B------:R-:W-:Y:S05]  /*0840*/  BRA `(.L_x_16) ;  /* 0x0000000000107947 */ /* 0x000fea0003800000 */
.L_x_15:
[C---:B-1----:R-:W-:Y:S01]  /*0850*/  FMUL.FTZ R3, R9.reuse, R0 ;  /* 0x0000000009037220 */ /* 0x042fe20000410000 */
[----:B------:R-:W-:-:S03]  /*0860*/  FMUL.FTZ R20, R9, 0.5 ;  /* 0x3f00000009147820 */ /* 0x000fc60000410000 */
[----:B------:R-:W-:-:S04]  /*0870*/  FFMA R0, -R3, R3, R0 ;  /* 0x0000000303007223 */ /* 0x000fc80000000100 */
[----:B------:R-:W-:-:S07]  /*0880*/  FFMA R20, R0, R20, R3 ;  /* 0x0000001400147223 */ /* 0x000fce0000000003 */
.L_x_16:
[----:B------:R-:W-:Y:S05]  /*0890*/  BSYNC.RECONVERGENT B1 ;  /* 0x0000000000017941 */ /* 0x000fea0003800200 */
.L_x_14:
        /* <DEDUP_REMOVED lines=18> */
.L_x_18:
[----:B------:R-:W-:Y:S05]  /*09c0*/  BSYNC.RECONVERGENT B1 ;  /* 0x0000000000017941 */ /* 0x000fea0003800200 */
.L_x_17:
        /* <DEDUP_REMOVED lines=8> */
.L_x_20:
[C---:B------:R-:W-:Y:S01]  /*0a50*/  FMUL.FTZ R3, R9.reuse, R0 ;  /* 0x0000000009037220 */ /* 0x040fe20000410000 */
[----:B------:R-:W-:-:S03]  /*0a60*/  FMUL.FTZ R20, R9, 0.5 ;  /* 0x3f00000009147820 */ /* 0x000fc60000410000 */
[----:B------:R-:W-:-:S04]  /*0a70*/  FFMA R0, -R3, R3, R0 ;  /* 0x0000000303007223 */ /* 0x000fc80000000100 */
[----:B------:R-:W-:-:S07]  /*0a80*/  FFMA R20, R0, R20, R3 ;  /* 0x0000001400147223 */ /* 0x000fce0000000003 */
.L_x_21:
[----:B------:R-:W-:Y:S05]  /*0a90*/  BSYNC.RECONVERGENT B1 ;  /* 0x0000000000017941 */ /* 0x000fea0003800200 */
.L_x_19:
[----:B------:R-:W-:Y:S01]  /*0aa0*/  FMUL R19, R19, R20 ;  /* 0x0000001413137220 */ /* 0x000fe20000400000 */
[----:B------:R-:W-:Y:S02]  /*0ab0*/  IADD3 R8, P0, PT, R8, -0x4, RZ ;  /* 0xfffffffc08087810 */ /* 0x000fe40007f1e0ff */
[----:B------:R-:W-:Y:S02]  /*0ac0*/  IADD3 R12, P1, PT, R12, 0x10, RZ ;  /* 0x000000100c0c7810 */ /* 0x000fe40007f3e0ff */
[----:B------:R0:W-:Y:S01]  /*0ad0*/  STG.E desc[UR6][R10.64+0x4], R19 ;  /* 0x000004130a007986 */ /* 0x0001e2000c101906 */
[----:B------:R-:W-:Y:S02]  /*0ae0*/  IADD3.X R7, PT, PT, R7, -0x1, RZ, P0, !PT ;  /* 0xffffffff07077810 */ /* 0x000fe400007fe4ff */
[----:B------:R-:W-:Y:S01]  /*0af0*/  ISETP.NE.U32.AND P0, PT, R8, RZ, PT ;  /* 0x000000ff0800720c */ /* 0x000fe20003f05070 */
[----:B------:R-:W-:Y:S01]  /*0b00*/  IMAD.X R13, RZ, RZ, R13, P1 ;  /* 0x000000ffff0d7224 */ /* 0x000fe200008e060d */
[----:B------:R-:W-:-:S02]  /*0b10*/  IADD3 R0, P3, PT, R10, 0x10, RZ ;  /* 0x000000100a007810 */ /* 0x000fc40007f7e0ff */
[----:B------:R-:W-:Y:S02]  /*0b20*/  ISETP.NE.AND.EX P0, PT, R7, RZ, PT, P0 ;  /* 0x000000ff0700720c */ /* 0x000fe40003f05300 */
[----:B------:R-:W-:Y:S01]  /*0b30*/  IADD3 R14, P2, PT, R14, 0x10, RZ ;  /* 0x000000100e0e7810 */ /* 0x000fe20007f5e0ff */
[----:B------:R-:W-:-:S03]  /*0b40*/  IMAD.X R21, RZ, RZ, R11, P3 ;  /* 0x000000ffff157224 */ /* 0x000fc600018e060b */
[----:B------:R-:W-:-:S07]  /*0b50*/  IADD3.X R15, PT, PT, RZ, R15, RZ, P2, !PT ;  /* 0x0000000fff0f7210 */ /* 0x000fce00017fe4ff */
[----:B0-----:R-:W-:Y:S05]  /*0b60*/  @P0 BRA `(.L_x_22) ;  /* 0xfffffff400c40947 */ /* 0x001fea000383ffff */
.L_x_1:
[----:B------:R-:W-:Y:S05]  /*0b70*/  BSYNC.RECONVERGENT B0 ;  /* 0x0000000000007941 */ /* 0x000fea0003800200 */
.L_x_0:
[----:B------:R-:W-:-:S04]  /*0b80*/  ISETP.NE.U32.AND P0, PT, R6, RZ, PT ;  /* 0x000000ff0600720c */ /* 0x000fc80003f05070 */
[----:B------:R-:W-:-:S13]  /*0b90*/  ISETP.NE.AND.EX P0, PT, RZ, RZ, PT, P0 ;  /* 0x000000ffff00720c */ /* 0x000fda0003f05300 */
[----:B------:R-:W-:Y:S05]  /*0ba0*/  @!P0 EXIT ;  /* 0x000000000000894d */ /* 0x000fea0003800000 */
[----:B------:R-:W0:Y:S01]  /*0bb0*/  LDCU.128 UR12, c[0x0][0x380] ;  /* 0x00007000ff0c77ac */ /* 0x000e220008000c00 */
[----:B------:R-:W-:Y:S02]  /*0bc0*/  IADD3 R5, P0, P1, R4, R5, R16 ;  /* 0x0000000504057210 */ /* 0x000fe4000791e010 */
[----:B------:R-:W-:Y:S01]  /*0bd0*/  IADD3 R13, P3, PT, RZ, -R6, RZ ;  /* 0x80000006ff0d7210 */ /* 0x000fe20007f7e0ff */
[----:B------:R-:W1:Y:S01]  /*0be0*/  LDCU.64 UR8, c[0x0][0x398] ;  /* 0x00007300ff0877ac */ /* 0x000e620008000a00 */
[----:B------:R-:W-:Y:S01]  /*0bf0*/  IADD3.X R16, PT, PT, RZ, UR4, R17, P0, P1 ;  /* 0x00000004ff107c10 */ /* 0x000fe200087e2411 */
[C---:B------:R-:W-:Y:S02]  /*0c00*/  IMAD.SHL.U32 R4, R5.reuse, 0x4, RZ ;  /* 0x0000000405047824 */ /* 0x040fe400078e00ff */
[----:B------:R-:W-:Y:S01]  /*0c10*/  IMAD.X R12, RZ, RZ, -0x1, P3 ;  /* 0xffffffffff0c7424 */ /* 0x000fe200018e06ff */
[----:B------:R-:W-:Y:S02]  /*0c20*/  SHF.L.U64.HI R7, R5, 0x2, R16 ;  /* 0x0000000205077819 */ /* 0x000fe40000010210 */
[----:B0-----:R-:W-:-:S02]  /*0c30*/  IADD3 R6, P1, PT, R4, UR14, RZ ;  /* 0x0000000e04067c10 */ /* 0x001fc4000ff3e0ff */
[C---:B------:R-:W-:Y:S02]  /*0c40*/  IADD3 R10, P2, PT, R4.reuse, UR12, RZ ;  /* 0x0000000c040a7c10 */ /* 0x040fe4000ff5e0ff */
[----:B-1----:R-:W-:Y:S02]  /*0c50*/  IADD3 R4, P0, PT, R4, UR8, RZ ;  /* 0x0000000804047c10 */ /* 0x002fe4000ff1e0ff */
[C---:B------:R-:W-:Y:S02]  /*0c60*/  IADD3.X R5, PT, PT, R7.reuse, UR15, RZ, P1, !PT ;  /* 0x0000000f07057c10 */ /* 0x040fe40008ffe4ff */
[C---:B------:R-:W-:Y:S02]  /*0c70*/  IADD3.X R11, PT, PT, R7.reuse, UR13, RZ, P2, !PT ;  /* 0x0000000d070b7c10 */ /* 0x040fe400097fe4ff */
[----:B------:R-:W-:-:S07]  /*0c80*/  IADD3.X R7, PT, PT, R7, UR9, RZ, P0, !PT ;  /* 0x0000000907077c10 */ /* 0x000fce00087fe4ff */
.L_x_28:
[----:B------:R-:W-:Y:S01]  /*0c90*/  MOV R8, R6 ;  /* 0x0000000600087202 */ /* 0x000fe20000000f00 */
[----:B------:R-:W-:Y:S01]  /*0ca0*/  IMAD.MOV.U32 R9, RZ, RZ, R5 ;  /* 0x000000ffff097224 */ /* 0x000fe200078e0005 */
[----:B------:R-:W2:Y:S04]  /*0cb0*/  LDG.E R3, desc[UR6][R10.64] ;  /* 0x000000060a037981 */ /* 0x000ea8000c1e1900 */
[----:B------:R-:W3:Y:S01]  /*0cc0*/  LDG.E R8, desc[UR6][R8.64] ;  /* 0x0000000608087981 */ /* 0x000ee2000c1e1900 */
[----:B------:R-:W-:Y:S01]  /*0cd0*/  BSSY.RECONVERGENT B0, `(.L_x_23) ;  /* 0x000000e000007945 */ /* 0x000fe20003800200 */
[----:B---3--:R-:W-:-:S04]  /*0ce0*/  FFMA R14, -R8, R8, 1 ;  /* 0x3f800000080e7423 */ /* 0x008fc80000000108 */
[----:B------:R-:W0:Y:S01]  /*0cf0*/  MUFU.RCP R0, R14 ;  /* 0x0000000e00007308 */ /* 0x000e220000001000 */
[----:B--2---:R-:W-:-:S07]  /*0d00*/  FADD R3, R3, -2 ;  /* 0xc000000003037421 */ /* 0x004fce0000000000 */
[----:B------:R-:W1:Y:S01]  /*0d10*/  FCHK P0, R3, R14 ;  /* 0x0000000e03007302 */ /* 0x000e620000000000 */
[----:B0-----:R-:W-:-:S04]  /*0d20*/  FFMA R15, -R14, R0, 1 ;  /* 0x3f8000000e0f7423 */ /* 0x001fc80000000100 */
[----:B------:R-:W-:-:S04]  /*0d30*/  FFMA R0, R0, R15, R0 ;  /* 0x0000000f00007223 */ /* 0x000fc80000000000 */
[----:B------:R-:W-:-:S04]  /*0d40*/  FFMA R15, R3, R0, RZ ;  /* 0x00000000030f7223 */ /* 0x000fc800000000ff */
[----:B------:R-:W-:-:S04]  /*0d50*/  FFMA R2, -R14, R15, R3 ;  /* 0x0000000f0e027223 */ /* 0x000fc80000000103 */
[----:B------:R-:W-:Y:S01]  /*0d60*/  FFMA R0, R0, R2, R15 ;  /* 0x0000000200007223 */ /* 0x000fe2000000000f */
[----:B-1----:R-:W-:Y:S06]  /*0d70*/  @!P0 BRA `(.L_x_24) ;  /* 0x00000000000c8947 */ /* 0x002fec0003800000 */
[----:B------:R-:W-:Y:S01]  /*0d80*/  IMAD.MOV.U32 R0, RZ, RZ, R14 ;  /* 0x000000ffff007224 */ /* 0x000fe200078e000e */
[----:B------:R-:W-:-:S07]  /*0d90*/  MOV R2, 0xdb0 ;  /* 0x00000db000027802 */ /* 0x000fce0000000f00 */
[----:B------:R-:W-:Y:S05]  /*0da0*/  CALL.REL.NOINC `($__internal_1_$__cuda_sm3x_div_rn_noftz_f32_slowpath) ;  /* 0x0000000000cc7944 */ /* 0x000fea0003c00000 */
.L_x_24:
[----:B------:R-:W-:Y:S05]  /*0db0*/  BSYNC.RECONVERGENT B0 ;  /* 0x0000000000007941 */ /* 0x000fea0003800200 */
.L_x_23:
        /* <DEDUP_REMOVED lines=8> */
.L_x_26:
[C---:B------:R-:W-:Y:S01]  /*0e40*/  FMUL.FTZ R3, R9.reuse, R0 ;  /* 0x0000000009037220 */ /* 0x040fe20000410000 */
[----:B------:R-:W-:-:S03]  /*0e50*/  FMUL.FTZ R20, R9, 0.5 ;  /* 0x3f00000009147820 */ /* 0x000fc60000410000 */
[----:B------:R-:W-:-:S04]  /*0e60*/  FFMA R0, -R3, R3, R0 ;  /* 0x0000000303007223 */ /* 0x000fc80000000100 */
[----:B------:R-:W-:-:S07]  /*0e70*/  FFMA R20, R0, R20, R3 ;  /* 0x0000001400147223 */ /* 0x000fce0000000003 */
.L_x_27:
[----:B------:R-:W-:Y:S05]  /*0e80*/  BSYNC.RECONVERGENT B0 ;  /* 0x0000000000007941 */ /* 0x000fea0003800200 */
.L_x_25:
[----:B------:R-:W-:Y:S01]  /*0e90*/  FMUL R9, R8, R20 ;  /* 0x0000001408097220 */ /* 0x000fe20000400000 */
[----:B------:R-:W-:Y:S01]  /*0ea0*/  MOV R2, R4 ;  /* 0x0000000400027202 */ /* 0x000fe20000000f00 */
[----:B------:R-:W-:Y:S01]  /*0eb0*/  IMAD.MOV.U32 R3, RZ, RZ, R7 ;  /* 0x000000ffff037224 */ /* 0x000fe200078e0007 */
[----:B------:R-:W-:Y:S02]  /*0ec0*/  IADD3 R13, P0, PT, R13, 0x1, RZ ;  /* 0x000000010d0d7810 */ /* 0x000fe40007f1e0ff */
[----:B------:R-:W-:Y:S02]  /*0ed0*/  IADD3 R10, P2, PT, R10, 0x4, RZ ;  /* 0x000000040a0a7810 */ /* 0x000fe40007f5e0ff */
[----:B------:R0:W-:Y:S01]  /*0ee0*/  STG.E desc[UR6][R2.64], R9 ;  /* 0x0000000902007986 */ /* 0x0001e2000c101906 */
[----:B------:R-:W-:Y:S01]  /*0ef0*/  IMAD.X R12, RZ, RZ, R12, P0 ;  /* 0x000000ffff0c7224 */ /* 0x000fe200000e060c */
        /* <DEDUP_REMOVED lines=8> */
[----:B------:R-:W-:Y:S05]  /*0f80*/  EXIT ;  /* 0x000000000000794d */ /* 0x000fea0003800000 */
        .weak           $__internal_0_$__cuda_sm20_sqrt_rn_f32_slowpath
        .type           $__internal_0_$__cuda_sm20_sqrt_rn_f32_slowpath,@function
        .size           $__internal_0_$__cuda_sm20_sqrt_rn_f32_slowpath,($__internal_1_$__cuda_sm3x_div_rn_noftz_f32_slowpath - $__internal_0_$__cuda_sm20_sqrt_rn_f32_slowpath)
$__internal_0_$__cuda_sm20_sqrt_rn_f32_slowpath:
[----:B------:R-:W-:-:S13]  /*0f90*/  LOP3.LUT P0, RZ, R0, 0x7fffffff, RZ, 0xc0, !PT ;  /* 0x7fffffff00ff7812 */ /* 0x000fda000780c0ff */
[----:B------:R-:W-:Y:S01]  /*0fa0*/  @!P0 MOV R20, R0 ;  /* 0x0000000000148202 */ /* 0x000fe20000000f00 */
[----:B------:R-:W-:Y:S06]  /*0fb0*/  @!P0 BRA `(.L_x_29) ;  /* 0x0000000000408947 */ /* 0x000fec0003800000 */
[----:B------:R-:W-:-:S13]  /*0fc0*/  FSETP.GEU.FTZ.AND P0, PT, R0, RZ, PT ;  /* 0x000000ff0000720b */ /* 0x000fda0003f1e000 */
[----:B------:R-:W-:Y:S01]  /*0fd0*/  @!P0 IMAD.MOV.U32 R20, RZ, RZ, 0x7fffffff ;  /* 0x7fffffffff148424 */ /* 0x000fe200078e00ff */
[----:B------:R-:W-:Y:S06]  /*0fe0*/  @!P0 BRA `(.L_x_29) ;  /* 0x0000000000348947 */ /* 0x000fec0003800000 */
[----:B------:R-:W-:-:S13]  /*0ff0*/  FSETP.GTU.FTZ.AND P0, PT, |R0|, +INF , PT ;  /* 0x7f8000000000780b */ /* 0x000fda0003f1c200 */
[----:B------:R-:W-:Y:S01]  /*1000*/  @P0 FADD.FTZ R20, R0, 1 ;  /* 0x3f80000000140421 */ /* 0x000fe20000010000 */
[----:B------:R-:W-:Y:S06]  /*1010*/  @P0 BRA `(.L_x_29) ;  /* 0x0000000000280947 */ /* 0x000fec0003800000 */
[----:B------:R-:W-:-:S13]  /*1020*/  FSETP.NEU.FTZ.AND P0, PT, |R0|, +INF , PT ;  /* 0x7f8000000000780b */ /* 0x000fda0003f1d200 */
[----:B------:R-:W-:-:S04]  /*1030*/  @P0 FFMA R21, R0, 1.84467440737095516160e+19, RZ ;  /* 0x5f80000000150823 */ /* 0x000fc800000000ff */
[----:B------:R-:W0:Y:S02]  /*1040*/  @P0 MUFU.RSQ R20, R21 ;  /* 0x0000001500140308 */ /* 0x000e240000001400 */
[----:B0-----:R-:W-:Y:S01]  /*1050*/  @P0 FMUL.FTZ R18, R21, R20 ;  /* 0x0000001415120220 */ /* 0x001fe20000410000 */
[----:B------:R-:W-:Y:S01]  /*1060*/  @P0 FMUL.FTZ R3, R20, 0.5 ;  /* 0x3f00000014030820 */ /* 0x000fe20000410000 */
[----:B------:R-:W-:Y:S02]  /*1070*/  @!P0 IMAD.MOV.U32 R20, RZ, RZ, R0 ;  /* 0x000000ffff148224 */ /* 0x000fe400078e0000 */
[----:B------:R-:W-:-:S04]  /*1080*/  @P0 FADD.FTZ R9, -R18, -RZ ;  /* 0x800000ff12090221 */ /* 0x000fc80000010100 */
[----:B------:R-:W-:-:S04]  /*1090*/  @P0 FFMA R9, R18, R9, R21 ;  /* 0x0000000912090223 */ /* 0x000fc80000000015 */
[----:B------:R-:W-:-:S04]  /*10a0*/  @P0 FFMA R3, R9, R3, R18 ;  /* 0x0000000309030223 */ /* 0x000fc80000000012 */
[----:B------:R-:W-:-:S07]  /*10b0*/  @P0 FMUL.FTZ R20, R3, 2.3283064365386962891e-10 ;  /* 0x2f80000003140820 */ /* 0x000fce0000410000 */
.L_x_29:
[----:B------:R-:W-:-:S04]  /*10c0*/  HFMA2 R3, -RZ, RZ, 0, 0 ;  /* 0x00000000ff037431 */ /* 0x000fc800000001ff */
[----:B------:R-:W-:Y:S05]  /*10d0*/  RET.REL.NODEC R2 `(_Z9gpuSignifPKfS0_mPf) ;  /* 0xffffffec02c87950 */ /* 0x000fea0003c3ffff */
        .weak           $__internal_1_$__cuda_sm3x_div_rn_noftz_f32_slowpath
        .type           $__internal_1_$__cuda_sm3x_div_rn_noftz_f32_slowpath,@function
        .size           $__internal_1_$__cuda_sm3x_div_rn_noftz_f32_slowpath,(.L_x_43 - $__internal_1_$__cuda_sm3x_div_rn_noftz_f32_slowpath)
$__internal_1_$__cuda_sm3x_div_rn_noftz_f32_slowpath:
[----:B------:R-:W-:Y:S01]  /*10e0*/  SHF.R.U32.HI R9, RZ, 0x17, R0 ;  /* 0x00000017ff097819 */ /* 0x000fe20000011600 */
[----:B------:R-:W-:Y:S01]  /*10f0*/  BSSY.RECONVERGENT B2, `(.L_x_30) ;  /* 0x0000062000027945 */ /* 0x000fe20003800200 */
[----:B------:R-:W-:Y:S02]  /*1100*/  SHF.R.U32.HI R20, RZ, 0x17, R3 ;  /* 0x00000017ff147819 */ /* 0x000fe40000011603 */
[----:B------:R-:W-:Y:S02]  /*1110*/  LOP3.LUT R9, R9, 0xff, RZ, 0xc0, !PT ;  /* 0x000000ff09097812 */ /* 0x000fe400078ec0ff */
[----:B------:R-:W-:-:S03]  /*1120*/  LOP3.LUT R20, R20, 0xff, RZ, 0xc0, !PT ;  /* 0x000000ff14147812 */ /* 0x000fc600078ec0ff */
[----:B------:R-:W-:Y:S02]  /*1130*/  VIADD R21, R9, 0xffffffff ;  /* 0xffffffff09157836 */ /* 0x000fe40000000000 */
[----:B------:R-:W-:-:S03]  /*1140*/  VIADD R22, R20, 0xffffffff ;  /* 0xffffffff14167836 */ /* 0x000fc60000000000 */
[----:B------:R-:W-:-:S04]  /*1150*/  ISETP.GT.U32.AND P0, PT, R21, 0xfd, PT ;  /* 0x000000fd1500780c */ /* 0x000fc80003f04070 */
[----:B------:R-:W-:-:S13]  /*1160*/  ISETP.GT.U32.OR P0, PT, R22, 0xfd, P0 ;  /* 0x000000fd1600780c */ /* 0x000fda0000704470 */
[----:B------:R-:W-:Y:S01]  /*1170*/  @!P0 MOV R18, RZ ;  /* 0x000000ff00128202 */ /* 0x000fe20000000f00 */
[----:B------:R-:W-:Y:S06]  /*1180*/  @!P0 BRA `(.L_x_31) ;  /* 0x00000000005c8947 */ /* 0x000fec0003800000 */
[----:B------:R-:W-:Y:S02]  /*1190*/  FSETP.GTU.FTZ.AND P0, PT, |R3|, +INF , PT ;  /* 0x7f8000000300780b */ /* 0x000fe40003f1c200 */
[----:B------:R-:W-:-:S04]  /*11a0*/  FSETP.GTU.FTZ.AND P1, PT, |R0|, +INF , PT ;  /* 0x7f8000000000780b */ /* 0x000fc80003f3c200 */
[----:B------:R-:W-:-:S13]  /*11b0*/  PLOP3.LUT P0, PT, P0, P1, PT, 0xf8, 0x8f ;  /* 0x00000000008f781c */ /* 0x000fda0000703f70 */
[----:B------:R-:W-:Y:S05]  /*11c0*/  @P0 BRA `(.L_x_32) ;  /* 0x00000004004c0947 */ /* 0x000fea0003800000 */
[----:B------:R-:W-:-:S13]  /*11d0*/  LOP3.LUT P0, RZ, R0, 0x7fffffff, R3, 0xc8, !PT ;  /* 0x7fffffff00ff7812 */ /* 0x000fda000780c803 */
[----:B------:R-:W-:Y:S05]  /*11e0*/  @!P0 BRA `(.L_x_33) ;  /* 0x00000004003c8947 */ /* 0x000fea0003800000 */
[C---:B------:R-:W-:Y:S02]  /*11f0*/  FSETP.NEU.FTZ.AND P1, PT, |R3|.reuse, +INF , PT ;  /* 0x7f8000000300780b */ /* 0x040fe40003f3d200 */
[----:B------:R-:W-:Y:S02]  /*1200*/  FSETP.NEU.FTZ.AND P2, PT, |R0|, +INF , PT ;  /* 0x7f8000000000780b */ /* 0x000fe40003f5d200 */
[----:B------:R-:W-:-:S11]  /*1210*/  FSETP.NEU.FTZ.AND P0, PT, |R3|, +INF , PT ;  /* 0x7f8000000300780b */ /* 0x000fd60003f1d200 */
[----:B------:R-:W-:Y:S05]  /*1220*/  @!P2 BRA !P1, `(.L_x_33) ;  /* 0x00000004002ca947 */ /* 0x000fea0004800000 */
[----:B------:R-:W-:-:S04]  /*1230*/  LOP3.LUT P1, RZ, R3, 0x7fffffff, RZ, 0xc0, !PT ;  /* 0x7fffffff03ff7812 */ /* 0x000fc8000782c0ff */
[----:B------:R-:W-:-:S13]  /*1240*/  PLOP3.LUT P1, PT, P2, P1, PT, 0x2f, 0xf2 ;  /* 0x0000000000f2781c */ /* 0x000fda0001722577 */
[----:B------:R-:W-:Y:S05]  /*1250*/  @P1 BRA `(.L_x_34) ;  /* 0x0000000400181947 */ /* 0x000fea0003800000 */
[----:B------:R-:W-:-:S04]  /*1260*/  LOP3.LUT P1, RZ, R0, 0x7fffffff, RZ, 0xc0, !PT ;  /* 0x7fffffff00ff7812 */ /* 0x000fc8000782c0ff */
[----:B------:R-:W-:-:S13]  /*1270*/  PLOP3.LUT P0, PT, P0, P1, PT, 0x2f, 0xf2 ;  /* 0x0000000000f2781c */ /* 0x000fda0000702577 */
[----:B------:R-:W-:Y:S05]  /*1280*/  @P0 BRA `(.L_x_35) ;  /* 0x0000000400000947 */ /* 0x000fea0003800000 */
[----:B------:R-:W-:Y:S02]  /*1290*/  ISETP.GE.AND P0, PT, R22, RZ, PT ;  /* 0x000000ff1600720c */ /* 0x000fe40003f06270 */
[----:B------:R-:W-:-:S11]  /*12a0*/  ISETP.GE.AND P1, PT, R21, RZ, PT ;  /* 0x000000ff1500720c */ /* 0x000fd60003f26270 */
[----:B------:R-:W-:Y:S02]  /*12b0*/  @P0 IMAD.MOV.U32 R18, RZ, RZ, RZ ;  /* 0x000000ffff120224 */ /* 0x000fe400078e00ff */
[----:B------:R-:W-:Y:S01]  /*12c0*/  @!P0 FFMA R3, R3, 1.84467440737095516160e+19, RZ ;  /* 0x5f80000003038823 */ /* 0x000fe200000000ff */
[----:B------:R-:W-:Y:S02]  /*12d0*/  @!P0 IMAD.MOV.U32 R18, RZ, RZ, -0x40 ;  /* 0xffffffc0ff128424 */ /* 0x000fe400078e00ff */
[----:B------:R-:W-:-:S03]  /*12e0*/  @!P1 FFMA R0, R0, 1.84467440737095516160e+19, RZ ;  /* 0x5f80000000009823 */ /* 0x000fc600000000ff */
[----:B------:R-:W-:-:S07]  /*12f0*/  @!P1 IADD3 R18, PT, PT, R18, 0x40, RZ ;  /* 0x0000004012129810 */ /* 0x000fce0007ffe0ff */
.L_x_31:
[----:B------:R-:W-:Y:S01]  /*1300*/  LEA R21, R9, 0xc0800000, 0x17 ;  /* 0xc080000009157811 */ /* 0x000fe200078eb8ff */
[----:B------:R-:W-:Y:S01]  /*1310*/  VIADD R20, R20, 0xffffff81 ;  /* 0xffffff8114147836 */ /* 0x000fe20000000000 */
[----:B------:R-:W-:Y:S03]  /*1320*/  BSSY.RECONVERGENT B3, `(.L_x_36) ;  /* 0x0000035000037945 */ /* 0x000fe60003800200 */
[----:B------:R-:W-:Y:S01]  /*1330*/  IMAD.IADD R24, R0, 0x1, -R21 ;  /* 0x0000000100187824 */ /* 0x000fe200078e0a15 */
[C---:B------:R-:W-:Y:S01]  /*1340*/  IADD3 R9, PT, PT, R20.reuse, 0x7f, -R9 ;  /* 0x0000007f14097810 */ /* 0x040fe20007ffe809 */
[----:B------:R-:W-:Y:S02]  /*1350*/  IMAD R0, R20, -0x800000, R3 ;  /* 0xff80000014007824 */ /* 0x000fe400078e0203 */
[----:B------:R-:W0:Y:S01]  /*1360*/  MUFU.RCP R22, R24 ;  /* 0x0000001800167308 */ /* 0x000e220000001000 */
[----:B------:R-:W-:Y:S01]  /*1370*/  FADD.FTZ R21, -R24, -RZ ;  /* 0x800000ff18157221 */ /* 0x000fe20000010100 */
[----:B------:R-:W-:-:S03]  /*1380*/  IADD3 R9, PT, PT, R9, R18, RZ ;  /* 0x0000001209097210 */ /* 0x000fc60007ffe0ff */
[----:B0-----:R-:W-:-:S04]  /*1390*/  FFMA R23, R22, R21, 1 ;  /* 0x3f80000016177423 */ /* 0x001fc80000000015 */
[----:B------:R-:W-:-:S04]  /*13a0*/  FFMA R23, R22, R23, R22 ;  /* 0x0000001716177223 */ /* 0x000fc80000000016 */
[----:B------:R-:W-:-:S04]  /*13b0*/  FFMA R22, R0, R23, RZ ;  /* 0x0000001700167223 */ /* 0x000fc800000000ff */
[----:B------:R-:W-:-:S04]  /*13c0*/  FFMA R3, R21, R22, R0 ;  /* 0x0000001615037223 */ /* 0x000fc80000000000 */
[----:B------:R-:W-:-:S04]  /*13d0*/  FFMA R22, R23, R3, R22 ;  /* 0x0000000317167223 */ /* 0x000fc80000000016 */
[----:B------:R-:W-:-:S04]  /*13e0*/  FFMA R21, R21, R22, R0 ;  /* 0x0000001615157223 */ /* 0x000fc80000000000 */
[----:B------:R-:W-:-:S05]  /*13f0*/  FFMA R0, R23, R21, R22 ;  /* 0x0000001517007223 */ /* 0x000fca0000000016 */
[----:B------:R-:W-:-:S04]  /*1400*/  SHF.R.U32.HI R3, RZ, 0x17, R0 ;  /* 0x00000017ff037819 */ /* 0x000fc80000011600 */
[----:B------:R-:W-:-:S05]  /*1410*/  LOP3.LUT R18, R3, 0xff, RZ, 0xc0, !PT ;  /* 0x000000ff03127812 */ /* 0x000fca00078ec0ff */
[----:B------:R-:W-:-:S04]  /*1420*/  IMAD.IADD R3, R18, 0x1, R9 ;  /* 0x0000000112037824 */ /* 0x000fc800078e0209 */
[----:B------:R-:W-:-:S05]  /*1430*/  VIADD R18, R3, 0xffffffff ;  /* 0xffffffff03127836 */ /* 0x000fca0000000000 */
[----:B------:R-:W-:-:S13]  /*1440*/  ISETP.GE.U32.AND P0, PT, R18, 0xfe, PT ;  /* 0x000000fe1200780c */ /* 0x000fda0003f06070 */
[----:B------:R-:W-:Y:S05]  /*1450*/  @!P0 BRA `(.L_x_37) ;  /* 0x0000000000808947 */ /* 0x000fea0003800000 */
[----:B------:R-:W-:-:S13]  /*1460*/  ISETP.GT.AND P0, PT, R3, 0xfe, PT ;  /* 0x000000fe0300780c */ /* 0x000fda0003f04270 */
[----:B------:R-:W-:Y:S05]  /*1470*/  @P0 BRA `(.L_x_38) ;  /* 0x00000000006c0947 */ /* 0x000fea0003800000 */
[----:B------:R-:W-:-:S13]  /*1480*/  ISETP.GE.AND P0, PT, R3, 0x1, PT ;  /* 0x000000010300780c */ /* 0x000fda0003f06270 */
[----:B------:R-:W-:Y:S05]  /*1490*/  @P0 BRA `(.L_x_39) ;  /* 0x0000000000740947 */ /* 0x000fea0003800000 */
[----:B------:R-:W-:Y:S02]  /*14a0*/  ISETP.GE.AND P0, PT, R3, -0x18, PT ;  /* 0xffffffe80300780c */ /* 0x000fe40003f06270 */
[----:B------:R-:W-:-:S11]  /*14b0*/  LOP3.LUT R0, R0, 0x80000000, RZ, 0xc0, !PT ;  /* 0x8000000000007812 */ /* 0x000fd600078ec0ff */
[----:B------:R-:W-:Y:S05]  /*14c0*/  @!P0 BRA `(.L_x_39) ;  /* 0x0000000000688947 */ /* 0x000fea0003800000 */
[-CC-:B------:R-:W-:Y:S01]  /*14d0*/  FFMA.RZ R9, R23, R21.reuse, R22.reuse ;  /* 0x0000001517097223 */ /* 0x180fe2000000c016 */
[----:B------:R-:W-:Y:S01]  /*14e0*/  IADD3 R20, PT, PT, R3, 0x20, RZ ;  /* 0x0000002003147810 */ /* 0x000fe20007ffe0ff */
[CCC-:B------:R-:W-:Y:S01]  /*14f0*/  FFMA.RP R18, R23.reuse, R21.reuse, R22.reuse ;  /* 0x0000001517127223 */ /* 0x1c0fe20000008016 */
[----:B------:R-:W-:Y:S01]  /*1500*/  FFMA.RM R21, R23, R21, R22 ;  /* 0x0000001517157223 */ /* 0x000fe20000004016 */
[----:B------:R-:W-:Y:S02]  /*1510*/  ISETP.NE.AND P2, PT, R3, RZ, PT ;  /* 0x000000ff0300720c */ /* 0x000fe40003f45270 */
[----:B------:R-:W-:Y:S02]  /*1520*/  LOP3.LUT R9, R9, 0x7fffff, RZ, 0xc0, !PT ;  /* 0x007fffff09097812 */ /* 0x000fe400078ec0ff */
[----:B------:R-:W-:Y:S01]  /*1530*/  ISETP.NE.AND P1, PT, R3, RZ, PT ;  /* 0x000000ff0300720c */ /* 0x000fe20003f25270 */
[----:B------:R-:W-:Y:S01]  /*1540*/  IMAD.MOV R3, RZ, RZ, -R3 ;  /* 0x000000ffff037224 */ /* 0x000fe200078e0a03 */
[----:B------:R-:W-:-:S02]  /*1550*/  LOP3.LUT R9, R9, 0x800000, RZ, 0xfc, !PT ;  /* 0x0080000009097812 */ /* 0x000fc400078efcff */
[----:B------:R-:W-:Y:S02]  /*1560*/  FSETP.NEU.FTZ.AND P0, PT, R18, R21, PT ;  /* 0x000000151200720b */ /* 0x000fe40003f1d000 */
[----:B------:R-:W-:Y:S02]  /*1570*/  SHF.L.U32 R20, R9, R20, RZ ;  /* 0x0000001409147219 */ /* 0x000fe400000006ff */
[----:B------:R-:W-:Y:S02]  /*1580*/  SEL R18, R3, RZ, P2 ;  /* 0x000000ff03127207 */ /* 0x000fe40001000000 */
[----:B------:R-:W-:Y:S02]  /*1590*/  ISETP.NE.AND P1, PT, R20, RZ, P1 ;  /* 0x000000ff1400720c */ /* 0x000fe40000f25270 */
[----:B------:R-:W-:Y:S02]  /*15a0*/  SHF.R.U32.HI R18, RZ, R18, R9 ;  /* 0x00000012ff127219 */ /* 0x000fe40000011609 */
[----:B------:R-:W-:-:S02]  /*15b0*/  PLOP3.LUT P0, PT, P0, P1, PT, 0xf8, 0x8f ;  /* 0x00000000008f781c */ /* 0x000fc40000703f70 */
[----:B------:R-:W-:Y:S02]  /*15c0*/  SHF.R.U32.HI R9, RZ, 0x1, R18 ;  /* 0x00000001ff097819 */ /* 0x000fe40000011612 */
[----:B------:R-:W-:-:S04]  /*15d0*/  SEL R20, RZ, 0x1, !P0 ;  /* 0x00000001ff147807 */ /* 0x000fc80004000000 */
[----:B------:R-:W-:-:S04]  /*15e0*/  LOP3.LUT R3, R20, 0x1, R9, 0xf8, !PT ;  /* 0x0000000114037812 */ /* 0x000fc800078ef809 */
[----:B------:R-:W-:-:S05]  /*15f0*/  LOP3.LUT R18, R3, R18, RZ, 0xc0, !PT ;  /* 0x0000001203127212 */ /* 0x000fca00078ec0ff */
[----:B------:R-:W-:-:S05]  /*1600*/  IMAD.IADD R9, R9, 0x1, R18 ;  /* 0x0000000109097824 */ /* 0x000fca00078e0212 */
[----:B------:R-:W-:Y:S01]  /*1610*/  LOP3.LUT R0, R9, R0, RZ, 0xfc, !PT ;  /* 0x0000000009007212 */ /* 0x000fe200078efcff */
[----:B------:R-:W-:Y:S06]  /*1620*/  BRA `(.L_x_39) ;  /* 0x0000000000107947 */ /* 0x000fec0003800000 */
.L_x_38:
[----:B------:R-:W-:-:S04]  /*1630*/  LOP3.LUT R0, R0, 0x80000000, RZ, 0xc0, !PT ;  /* 0x8000000000007812 */ /* 0x000fc800078ec0ff */
[----:B------:R-:W-:Y:S01]  /*1640*/  LOP3.LUT R0, R0, 0x7f800000, RZ, 0xfc, !PT ;  /* 0x7f80000000007812 */ /* 0x000fe200078efcff */
[----:B------:R-:W-:Y:S06]  /*1650*/  BRA `(.L_x_39) ;  /* 0x0000000000047947 */ /* 0x000fec0003800000 */
.L_x_37:
[----:B------:R-:W-:-:S07]  /*1660*/  LEA R0, R9, R0, 0x17 ;  /* 0x0000000009007211 */ /* 0x000fce00078eb8ff */
.L_x_39:
[----:B------:R-:W-:Y:S05]  /*1670*/  BSYNC.RECONVERGENT B3 ;  /* 0x0000000000037941 */ /* 0x000fea0003800200 */
.L_x_36:
[----:B------:R-:W-:Y:S05]  /*1680*/  BRA `(.L_x_40) ;  /* 0x0000000000207947 */ /* 0x000fea0003800000 */
.L_x_35:
[----:B------:R-:W-:-:S04]  /*1690*/  LOP3.LUT R0, R0, 0x80000000, R3, 0x48, !PT ;  /* 0x8000000000007812 */ /* 0x000fc800078e4803 */
[----:B------:R-:W-:Y:S01]  /*16a0*/  LOP3.LUT R0, R0, 0x7f800000, RZ, 0xfc, !PT ;  /* 0x7f80000000007812 */ /* 0x000fe200078efcff */
[----:B------:R-:W-:Y:S06]  /*16b0*/  BRA `(.L_x_40) ;  /* 0x0000000000147947 */ /* 0x000fec0003800000 */
.L_x_34:
[----:B------:R-:W-:Y:S01]  /*16c0*/  LOP3.LUT R0, R0, 0x80000000, R3, 0x48, !PT ;  /* 0x8000000000007812 */ /* 0x000fe200078e4803 */
[----:B------:R-:W-:Y:S06]  /*16d0*/  BRA `(.L_x_40) ;  /* 0x00000000000c7947 */ /* 0x000fec0003800000 */
.L_x_33:
[----:B------:R-:W0:Y:S01]  /*16e0*/  MUFU.RSQ R0, -QNAN ;  /* 0xffc0000000007908 */ /* 0x000e220000001400 */
[----:B------:R-:W-:Y:S05]  /*16f0*/  BRA `(.L_x_40) ;  /* 0x0000000000047947 */ /* 0x000fea0003800000 */
.L_x_32:
[----:B------:R-:W-:-:S07]  /*1700*/  FADD.FTZ R0, R3, R0 ;  /* 0x0000000003007221 */ /* 0x000fce0000010000 */
.L_x_40:
[----:B------:R-:W-:Y:S05]  /*1710*/  BSYNC.RECONVERGENT B2 ;  /* 0x0000000000027941 */ /* 0x000fea0003800200 */
.L_x_30:
[----:B------:R-:W-:-:S04]  /*1720*/  IMAD.MOV.U32 R3, RZ, RZ, 0x0 ;  /* 0x00000000ff037424 */ /* 0x000fc800078e00ff */
[----:B0-----:R-:W-:Y:S05]  /*1730*/  RET.REL.NODEC R2 `(_Z9gpuSignifPKfS0_mPf) ;  /* 0xffffffe802307950 */ /* 0x001fea0003c3ffff */
.L_x_41:
[----:B------:R-:W-:-:S00]  /*1740*/  BRA `(.L_x_41) ;  /* 0xfffffffc00fc7947 */ /* 0x000fc0000383ffff */
[----:B------:R-:W-:-:S00]  /*1750*/  NOP ;  /* 0x0000000000007918 */ /* 0x000fc00000000000 */
        /* <DEDUP_REMOVED lines=10> */
.L_x_43:


//--------------------- .nv.shared.reserved.0     --------------------------
	.section	.nv.shared.reserved.0,"aw",@nobits
	.weak		__nv_reservedSMEM_offset_0_alias
	.size		__nv_reservedSMEM_offset_0_alias, 0, 64
	.other		__nv_reservedSMEM_offset_0_alias,@"STO_CUDA_RESERVED_SHARED STV_DEFAULT"
__nv_reservedSMEM_offset_0_alias:
	.zero		0
	.zero		64


//--------------------- .nv.constant0._Z9gpuSignifPKfS0_mPf --------------------------
	.section	.nv.constant0._Z9gpuSignifPKfS0_mPf,"a",@progbits
	.sectionflags	@""
	.align	4
.nv.constant0._Z9gpuSignifPKfS0_mPf:
	.zero		928


//--------------------- SYMBOLS --------------------------

	.type		.nv.reservedSmem.offset0,@object
	.size		.nv.reservedSmem.offset0,0x4
